//
// Generated by NVIDIA NVVM Compiler
//
// Compiler Build ID: CL-36424714
// Cuda compilation tools, release 13.0, V13.0.88
// Based on NVVM 20.0.0
//

.version 9.0
.target sm_100
.address_size 64

	// .globl	_Z16MatrixMulKernelAPdS_S_i

.visible .entry _Z16MatrixMulKernelAPdS_S_i(
	.param .u64 .ptr .align 1 _Z16MatrixMulKernelAPdS_S_i_param_0,
	.param .u64 .ptr .align 1 _Z16MatrixMulKernelAPdS_S_i_param_1,
	.param .u64 .ptr .align 1 _Z16MatrixMulKernelAPdS_S_i_param_2,
	.param .u32 _Z16MatrixMulKernelAPdS_S_i_param_3
)
{
	.reg .pred 	%p<10>;
	.reg .b32 	%r<41>;
	.reg .b64 	%rd<67>;
	.reg .b64 	%fd<67>;

	ld.param.u64 	%rd14, [_Z16MatrixMulKernelAPdS_S_i_param_0];
	ld.param.u64 	%rd15, [_Z16MatrixMulKernelAPdS_S_i_param_1];
	ld.param.u32 	%r17, [_Z16MatrixMulKernelAPdS_S_i_param_3];
	cvta.to.global.u64 	%rd1, %rd15;
	cvta.to.global.u64 	%rd2, %rd14;
	mov.u32 	%r18, %ctaid.y;
	mov.u32 	%r19, %ntid.y;
	mov.u32 	%r20, %tid.y;
	mad.lo.s32 	%r1, %r18, %r19, %r20;
	mov.u32 	%r21, %ctaid.x;
	mov.u32 	%r22, %ntid.x;
	mov.u32 	%r23, %tid.x;
	mad.lo.s32 	%r2, %r21, %r22, %r23;
	max.s32 	%r24, %r1, %r2;
	setp.ge.s32 	%p1, %r24, %r17;
	@%p1 bra 	$L__BB0_13;
	mul.lo.s32 	%r3, %r17, %r1;
	and.b32  	%r4, %r17, 7;
	setp.lt.u32 	%p2, %r17, 8;
	mov.f64 	%fd66, 0d0000000000000000;
	mov.b32 	%r39, 0;
	@%p2 bra 	$L__BB0_4;
	and.b32  	%r26, %r17, 2147483640;
	neg.s32 	%r37, %r26;
	mul.wide.s32 	%rd16, %r17, 8;
	add.s64 	%rd3, %rd1, %rd16;
	mul.wide.s32 	%rd17, %r17, 16;
	add.s64 	%rd4, %rd1, %rd17;
	mul.wide.s32 	%rd18, %r17, 24;
	add.s64 	%rd5, %rd1, %rd18;
	mul.wide.s32 	%rd19, %r17, 32;
	add.s64 	%rd6, %rd1, %rd19;
	mul.wide.s32 	%rd20, %r17, 40;
	add.s64 	%rd7, %rd1, %rd20;
	mul.wide.s32 	%rd21, %r17, 48;
	add.s64 	%rd8, %rd1, %rd21;
	mul.wide.s32 	%rd22, %r17, 56;
	add.s64 	%rd9, %rd1, %rd22;
	mul.wide.u32 	%rd23, %r3, 8;
	add.s64 	%rd24, %rd23, %rd2;
	add.s64 	%rd66, %rd24, 32;
	mov.f64 	%fd66, 0d0000000000000000;
	mov.u32 	%r36, %r2;
$L__BB0_3:
	.pragma "nounroll";
	and.b32  	%r39, %r17, 2147483640;
	mul.wide.s32 	%rd25, %r36, 8;
	add.s64 	%rd26, %rd3, %rd25;
	add.s64 	%rd27, %rd4, %rd25;
	add.s64 	%rd28, %rd5, %rd25;
	add.s64 	%rd29, %rd6, %rd25;
	add.s64 	%rd30, %rd7, %rd25;
	add.s64 	%rd31, %rd8, %rd25;
	add.s64 	%rd32, %rd9, %rd25;
	add.s64 	%rd33, %rd1, %rd25;
	ld.global.f64 	%fd16, [%rd66+-32];
	ld.global.f64 	%fd17, [%rd33];
	fma.rn.f64 	%fd18, %fd16, %fd17, %fd66;
	ld.global.f64 	%fd19, [%rd66+-24];
	ld.global.f64 	%fd20, [%rd26];
	fma.rn.f64 	%fd21, %fd19, %fd20, %fd18;
	ld.global.f64 	%fd22, [%rd66+-16];
	ld.global.f64 	%fd23, [%rd27];
	fma.rn.f64 	%fd24, %fd22, %fd23, %fd21;
	ld.global.f64 	%fd25, [%rd66+-8];
	ld.global.f64 	%fd26, [%rd28];
	fma.rn.f64 	%fd27, %fd25, %fd26, %fd24;
	ld.global.f64 	%fd28, [%rd66];
	ld.global.f64 	%fd29, [%rd29];
	fma.rn.f64 	%fd30, %fd28, %fd29, %fd27;
	ld.global.f64 	%fd31, [%rd66+8];
	ld.global.f64 	%fd32, [%rd30];
	fma.rn.f64 	%fd33, %fd31, %fd32, %fd30;
	ld.global.f64 	%fd34, [%rd66+16];
	ld.global.f64 	%fd35, [%rd31];
	fma.rn.f64 	%fd36, %fd34, %fd35, %fd33;
	ld.global.f64 	%fd37, [%rd66+24];
	ld.global.f64 	%fd38, [%rd32];
	fma.rn.f64 	%fd66, %fd37, %fd38, %fd36;
	add.s32 	%r37, %r37, 8;
	shl.b32 	%r27, %r17, 3;
	add.s32 	%r36, %r36, %r27;
	add.s64 	%rd66, %rd66, 64;
	setp.ne.s32 	%p3, %r37, 0;
	@%p3 bra 	$L__BB0_3;
$L__BB0_4:
	setp.eq.s32 	%p4, %r4, 0;
	@%p4 bra 	$L__BB0_12;
	and.b32  	%r12, %r17, 3;
	setp.lt.u32 	%p5, %r4, 4;
	@%p5 bra 	$L__BB0_7;
	add.s32 	%r28, %r39, %r3;
	mul.wide.u32 	%rd34, %r28, 8;
	add.s64 	%rd35, %rd2, %rd34;
	ld.global.f64 	%fd40, [%rd35];
	mad.lo.s32 	%r29, %r39, %r17, %r2;
	mul.wide.s32 	%rd36, %r29, 8;
	add.s64 	%rd37, %rd1, %rd36;
	ld.global.f64 	%fd41, [%rd37];
	fma.rn.f64 	%fd42, %fd40, %fd41, %fd66;
	cvt.u64.u32 	%rd38, %r3;
	cvt.u64.u32 	%rd39, %r39;
	add.s64 	%rd40, %rd39, %rd38;
	shl.b64 	%rd41, %rd40, 3;
	add.s64 	%rd42, %rd2, %rd41;
	ld.global.f64 	%fd43, [%rd42+8];
	mul.wide.s32 	%rd43, %r17, 8;
	add.s64 	%rd44, %rd37, %rd43;
	ld.global.f64 	%fd44, [%rd44];
	fma.rn.f64 	%fd45, %fd43, %fd44, %fd42;
	ld.global.f64 	%fd46, [%rd42+16];
	add.s64 	%rd45, %rd44, %rd43;
	ld.global.f64 	%fd47, [%rd45];
	fma.rn.f64 	%fd48, %fd46, %fd47, %fd45;
	ld.global.f64 	%fd49, [%rd42+24];
	add.s64 	%rd46, %rd45, %rd43;
	ld.global.f64 	%fd50, [%rd46];
	fma.rn.f64 	%fd66, %fd49, %fd50, %fd48;
	add.s32 	%r39, %r39, 4;
$L__BB0_7:
	setp.eq.s32 	%p6, %r12, 0;
	@%p6 bra 	$L__BB0_12;
	setp.eq.s32 	%p7, %r12, 1;
	@%p7 bra 	$L__BB0_10;
	add.s32 	%r30, %r39, %r3;
	mul.wide.u32 	%rd47, %r30, 8;
	add.s64 	%rd48, %rd2, %rd47;
	ld.global.f64 	%fd52, [%rd48];
	mad.lo.s32 	%r31, %r39, %r17, %r2;
	mul.wide.s32 	%rd49, %r31, 8;
	add.s64 	%rd50, %rd1, %rd49;
	ld.global.f64 	%fd53, [%rd50];
	fma.rn.f64 	%fd54, %fd52, %fd53, %fd66;
	cvt.u64.u32 	%rd51, %r3;
	cvt.u64.u32 	%rd52, %r39;
	add.s64 	%rd53, %rd52, %rd51;
	shl.b64 	%rd54, %rd53, 3;
	add.s64 	%rd55, %rd2, %rd54;
	ld.global.f64 	%fd55, [%rd55+8];
	mul.wide.s32 	%rd56, %r17, 8;
	add.s64 	%rd57, %rd50, %rd56;
	ld.global.f64 	%fd56, [%rd57];
	fma.rn.f64 	%fd66, %fd55, %fd56, %fd54;
	add.s32 	%r39, %r39, 2;
$L__BB0_10:
	and.b32  	%r32, %r17, 1;
	setp.eq.b32 	%p8, %r32, 1;
	not.pred 	%p9, %p8;
	@%p9 bra 	$L__BB0_12;
	add.s32 	%r33, %r39, %r3;
	mul.wide.u32 	%rd58, %r33, 8;
	add.s64 	%rd59, %rd2, %rd58;
	ld.global.f64 	%fd57, [%rd59];
	mad.lo.s32 	%r34, %r39, %r17, %r2;
	mul.wide.s32 	%rd60, %r34, 8;
	add.s64 	%rd61, %rd1, %rd60;
	ld.global.f64 	%fd58, [%rd61];
	fma.rn.f64 	%fd66, %fd57, %fd58, %fd66;
$L__BB0_12:
	ld.param.u64 	%rd65, [_Z16MatrixMulKernelAPdS_S_i_param_2];
	add.s32 	%r35, %r3, %r2;
	cvta.to.global.u64 	%rd62, %rd65;
	mul.wide.s32 	%rd63, %r35, 8;
	add.s64 	%rd64, %rd62, %rd63;
	st.global.f64 	[%rd64], %fd66;
$L__BB0_13:
	ret;

}
	// .globl	_Z16MatrixMulKernelBPdS_S_i
.visible .entry _Z16MatrixMulKernelBPdS_S_i(
	.param .u64 .ptr .align 1 _Z16MatrixMulKernelBPdS_S_i_param_0,
	.param .u64 .ptr .align 1 _Z16MatrixMulKernelBPdS_S_i_param_1,
	.param .u64 .ptr .align 1 _Z16MatrixMulKernelBPdS_S_i_param_2,
	.param .u32 _Z16MatrixMulKernelBPdS_S_i_param_3
)
{
	.reg .pred 	%p<10>;
	.reg .b32 	%r<41>;
	.reg .b64 	%rd<67>;
	.reg .b64 	%fd<67>;

	ld.param.u64 	%rd14, [_Z16MatrixMulKernelBPdS_S_i_param_0];
	ld.param.u64 	%rd15, [_Z16MatrixMulKernelBPdS_S_i_param_1];
	ld.param.u32 	%r17, [_Z16MatrixMulKernelBPdS_S_i_param_3];
	cvta.to.global.u64 	%rd1, %rd15;
	cvta.to.global.u64 	%rd2, %rd14;
	mov.u32 	%r18, %ctaid.y;
	mov.u32 	%r19, %ntid.y;
	mov.u32 	%r20, %tid.y;
	mad.lo.s32 	%r1, %r18, %r19, %r20;
	mov.u32 	%r21, %ctaid.x;
	mov.u32 	%r22, %ntid.x;
	mov.u32 	%r23, %tid.x;
	mad.lo.s32 	%r2, %r21, %r22, %r23;
	max.s32 	%r24, %r1, %r2;
	setp.ge.s32 	%p1, %r24, %r17;
	@%p1 bra 	$L__BB1_13;
	mul.lo.s32 	%r3, %r17, %r1;
	and.b32  	%r4, %r17, 7;
	setp.lt.u32 	%p2, %r17, 8;
	mov.f64 	%fd66, 0d0000000000000000;
	mov.b32 	%r39, 0;
	@%p2 bra 	$L__BB1_4;
	and.b32  	%r26, %r17, 2147483640;
	neg.s32 	%r37, %r26;
	mul.wide.s32 	%rd16, %r17, 8;
	add.s64 	%rd3, %rd1, %rd16;
	mul.wide.s32 	%rd17, %r17, 16;
	add.s64 	%rd4, %rd1, %rd17;
	mul.wide.s32 	%rd18, %r17, 24;
	add.s64 	%rd5, %rd1, %rd18;
	mul.wide.s32 	%rd19, %r17, 32;
	add.s64 	%rd6, %rd1, %rd19;
	mul.wide.s32 	%rd20, %r17, 40;
	add.s64 	%rd7, %rd1, %rd20;
	mul.wide.s32 	%rd21, %r17, 48;
	add.s64 	%rd8, %rd1, %rd21;
	mul.wide.s32 	%rd22, %r17, 56;
	add.s64 	%rd9, %rd1, %rd22;
	mul.wide.u32 	%rd23, %r3, 8;
	add.s64 	%rd24, %rd23, %rd2;
	add.s64 	%rd66, %rd24, 32;
	mov.f64 	%fd66, 0d0000000000000000;
	mov.u32 	%r36, %r2;
$L__BB1_3:
	.pragma "nounroll";
	and.b32  	%r39, %r17, 2147483640;
	mul.wide.s32 	%rd25, %r36, 8;
	add.s64 	%rd26, %rd3, %rd25;
	add.s64 	%rd27, %rd4, %rd25;
	add.s64 	%rd28, %rd5, %rd25;
	add.s64 	%rd29, %rd6, %rd25;
	add.s64 	%rd30, %rd7, %rd25;
	add.s64 	%rd31, %rd8, %rd25;
	add.s64 	%rd32, %rd9, %rd25;
	add.s64 	%rd33, %rd1, %rd25;
	ld.global.f64 	%fd16, [%rd66+-32];
	ld.global.f64 	%fd17, [%rd33];
	fma.rn.f64 	%fd18, %fd16, %fd17, %fd66;
	ld.global.f64 	%fd19, [%rd66+-24];
	ld.global.f64 	%fd20, [%rd26];
	fma.rn.f64 	%fd21, %fd19, %fd20, %fd18;
	ld.global.f64 	%fd22, [%rd66+-16];
	ld.global.f64 	%fd23, [%rd27];
	fma.rn.f64 	%fd24, %fd22, %fd23, %fd21;
	ld.global.f64 	%fd25, [%rd66+-8];
	ld.global.f64 	%fd26, [%rd28];
	fma.rn.f64 	%fd27, %fd25, %fd26, %fd24;
	ld.global.f64 	%fd28, [%rd66];
	ld.global.f64 	%fd29, [%rd29];
	fma.rn.f64 	%fd30, %fd28, %fd29, %fd27;
	ld.global.f64 	%fd31, [%rd66+8];
	ld.global.f64 	%fd32, [%rd30];
	fma.rn.f64 	%fd33, %fd31, %fd32, %fd30;
	ld.global.f64 	%fd34, [%rd66+16];
	ld.global.f64 	%fd35, [%rd31];
	fma.rn.f64 	%fd36, %fd34, %fd35, %fd33;
	ld.global.f64 	%fd37, [%rd66+24];
	ld.global.f64 	%fd38, [%rd32];
	fma.rn.f64 	%fd66, %fd37, %fd38, %fd36;
	add.s32 	%r37, %r37, 8;
	shl.b32 	%r27, %r17, 3;
	add.s32 	%r36, %r36, %r27;
	add.s64 	%rd66, %rd66, 64;
	setp.ne.s32 	%p3, %r37, 0;
	@%p3 bra 	$L__BB1_3;
$L__BB1_4:
	setp.eq.s32 	%p4, %r4, 0;
	@%p4 bra 	$L__BB1_12;
	and.b32  	%r12, %r17, 3;
	setp.lt.u32 	%p5, %r4, 4;
	@%p5 bra 	$L__BB1_7;
	add.s32 	%r28, %r39, %r3;
	mul.wide.u32 	%rd34, %r28, 8;
	add.s64 	%rd35, %rd2, %rd34;
	ld.global.f64 	%fd40, [%rd35];
	mad.lo.s32 	%r29, %r39, %r17, %r2;
	mul.wide.s32 	%rd36, %r29, 8;
	add.s64 	%rd37, %rd1, %rd36;
	ld.global.f64 	%fd41, [%rd37];
	fma.rn.f64 	%fd42, %fd40, %fd41, %fd66;
	cvt.u64.u32 	%rd38, %r3;
	cvt.u64.u32 	%rd39, %r39;
	add.s64 	%rd40, %rd39, %rd38;
	shl.b64 	%rd41, %rd40, 3;
	add.s64 	%rd42, %rd2, %rd41;
	ld.global.f64 	%fd43, [%rd42+8];
	mul.wide.s32 	%rd43, %r17, 8;
	add.s64 	%rd44, %rd37, %rd43;
	ld.global.f64 	%fd44, [%rd44];
	fma.rn.f64 	%fd45, %fd43, %fd44, %fd42;
	ld.global.f64 	%fd46, [%rd42+16];
	add.s64 	%rd45, %rd44, %rd43;
	ld.global.f64 	%fd47, [%rd45];
	fma.rn.f64 	%fd48, %fd46, %fd47, %fd45;
	ld.global.f64 	%fd49, [%rd42+24];
	add.s64 	%rd46, %rd45, %rd43;
	ld.global.f64 	%fd50, [%rd46];
	fma.rn.f64 	%fd66, %fd49, %fd50, %fd48;
	add.s32 	%r39, %r39, 4;
$L__BB1_7:
	setp.eq.s32 	%p6, %r12, 0;
	@%p6 bra 	$L__BB1_12;
	setp.eq.s32 	%p7, %r12, 1;
	@%p7 bra 	$L__BB1_10;
	add.s32 	%r30, %r39, %r3;
	mul.wide.u32 	%rd47, %r30, 8;
	add.s64 	%rd48, %rd2, %rd47;
	ld.global.f64 	%fd52, [%rd48];
	mad.lo.s32 	%r31, %r39, %r17, %r2;
	mul.wide.s32 	%rd49, %r31, 8;
	add.s64 	%rd50, %rd1, %rd49;
	ld.global.f64 	%fd53, [%rd50];
	fma.rn.f64 	%fd54, %fd52, %fd53, %fd66;
	cvt.u64.u32 	%rd51, %r3;
	cvt.u64.u32 	%rd52, %r39;
	add.s64 	%rd53, %rd52, %rd51;
	shl.b64 	%rd54, %rd53, 3;
	add.s64 	%rd55, %rd2, %rd54;
	ld.global.f64 	%fd55, [%rd55+8];
	mul.wide.s32 	%rd56, %r17, 8;
	add.s64 	%rd57, %rd50, %rd56;
	ld.global.f64 	%fd56, [%rd57];
	fma.rn.f64 	%fd66, %fd55, %fd56, %fd54;
	add.s32 	%r39, %r39, 2;
$L__BB1_10:
	and.b32  	%r32, %r17, 1;
	setp.eq.b32 	%p8, %r32, 1;
	not.pred 	%p9, %p8;
	@%p9 bra 	$L__BB1_12;
	add.s32 	%r33, %r39, %r3;
	mul.wide.u32 	%rd58, %r33, 8;
	add.s64 	%rd59, %rd2, %rd58;
	ld.global.f64 	%fd57, [%rd59];
	mad.lo.s32 	%r34, %r39, %r17, %r2;
	mul.wide.s32 	%rd60, %r34, 8;
	add.s64 	%rd61, %rd1, %rd60;
	ld.global.f64 	%fd58, [%rd61];
	fma.rn.f64 	%fd66, %fd57, %fd58, %fd66;
$L__BB1_12:
	ld.param.u64 	%rd65, [_Z16MatrixMulKernelBPdS_S_i_param_2];
	add.s32 	%r35, %r3, %r2;
	cvta.to.global.u64 	%rd62, %rd65;
	mul.wide.s32 	%rd63, %r35, 8;
	add.s64 	%rd64, %rd62, %rd63;
	st.global.f64 	[%rd64], %fd66;
$L__BB1_13:
	ret;

}


// ===== COMPILED SASS (sm_100) =====

	.target	sm_100

	.elftype	@"ET_EXEC"


//--------------------- .note.nv.tkinfo           --------------------------
	.section	.note.nv.tkinfo,"",@"SHT_NOTE"
	.sectionflags	@"SHF_NOTE_NV_TKINFO"
	.tkinfo
        /*0018*/ 	.word	0x00000002
        /*0030*/ 	.string	""
        /*0030*/ 	.string	"ptxas"
        /*0030*/ 	.string	"Cuda compilation tools, release 13.0, V13.0.88"
        /*0030*/ 	.string	"Build cuda_13.0.r13.0/compiler.36424714_0"
        /*0030*/ 	.string	"-arch sm_100 -m 64 "



//--------------------- .note.nv.cuinfo           --------------------------
	.section	.note.nv.cuinfo,"",@"SHT_NOTE"
	.sectionflags	@"SHF_NOTE_NV_CUINFO"
        /*0018*/ 	.short	0x0002
        /*001a*/ 	.short	0x0064
        /*001c*/ 	.short	0x0082
	.zero		2


//--------------------- .nv.info                  --------------------------
	.section	.nv.info,"",@"SHT_CUDA_INFO"
	.align	4


	//----- nvinfo : EIATTR_REGCOUNT
	.align		4
        /*0000*/ 	.byte	0x04, 0x2f
        /*0002*/ 	.short	(.L_1 - .L_0)
	.align		4
.L_0:
        /*0004*/ 	.word	index@(_Z16MatrixMulKernelAPdS_S_i)
        /*0008*/ 	.word	0x0000001e


	//----- nvinfo : EIATTR_FRAME_SIZE
	.align		4
.L_1:
        /*000c*/ 	.byte	0x04, 0x11
        /*000e*/ 	.short	(.L_3 - .L_2)
	.align		4
.L_2:
        /*0010*/ 	.word	index@(_Z16MatrixMulKernelAPdS_S_i)
        /*0014*/ 	.word	0x00000000


	//----- nvinfo : EIATTR_REGCOUNT
	.align		4
.L_3:
        /*0018*/ 	.byte	0x04, 0x2f
        /*001a*/ 	.short	(.L_5 - .L_4)
	.align		4
.L_4:
        /*001c*/ 	.word	index@(_Z16MatrixMulKernelBPdS_S_i)
        /*0020*/ 	.word	0x0000001e


	//----- nvinfo : EIATTR_FRAME_SIZE
	.align		4
.L_5:
        /*0024*/ 	.byte	0x04, 0x11
        /*0026*/ 	.short	(.L_7 - .L_6)
	.align		4
.L_6:
        /*0028*/ 	.word	index@(_Z16MatrixMulKernelBPdS_S_i)
        /*002c*/ 	.word	0x00000000


	//----- nvinfo : EIATTR_MIN_STACK_SIZE
	.align		4
.L_7:
        /*0030*/ 	.byte	0x04, 0x12
        /*0032*/ 	.short	(.L_9 - .L_8)
	.align		4
.L_8:
        /*0034*/ 	.word	index@(_Z16MatrixMulKernelBPdS_S_i)
        /*0038*/ 	.word	0x00000000


	//----- nvinfo : EIATTR_MIN_STACK_SIZE
	.align		4
.L_9:
        /*003c*/ 	.byte	0x04, 0x12
        /*003e*/ 	.short	(.L_11 - .L_10)
	.align		4
.L_10:
        /*0040*/ 	.word	index@(_Z16MatrixMulKernelAPdS_S_i)
        /*0044*/ 	.word	0x00000000
.L_11:


//--------------------- .nv.compat                --------------------------
	.section	.nv.compat,"",@"SHT_CUDA_COMPAT_INFO"
	.align	4
        /*0000*/ 	.byte	0x02, 0x09, 0x00, 0x00, 0x02, 0x02, 0x01, 0x00, 0x02, 0x05, 0x05, 0x00, 0x03, 0x07, 0x01, 0x01
        /*0010*/ 	.byte	0x02, 0x03, 0x00, 0x00, 0x02, 0x06, 0x01, 0x00, 0x04, 0x0b, 0x08, 0x00, 0x01, 0x00, 0x00, 0x00
        /*0020*/ 	.byte	0x00, 0x00, 0x00, 0x00


//--------------------- .nv.info._Z16MatrixMulKernelBPdS_S_i --------------------------
	.section	.nv.info._Z16MatrixMulKernelBPdS_S_i,"",@"SHT_CUDA_INFO"
	.sectionflags	@""
	.align	4


	//----- nvinfo : EIATTR_CUDA_API_VERSION
	.align		4
        /*0000*/ 	.byte	0x04, 0x37
        /*0002*/ 	.short	(.L_13 - .L_12)
.L_12:
        /*0004*/ 	.word	0x00000082


	//----- nvinfo : EIATTR_KPARAM_INFO
	.align		4
.L_13:
        /*0008*/ 	.byte	0x04, 0x17
        /*000a*/ 	.short	(.L_15 - .L_14)
.L_14:
        /*000c*/ 	.word	0x00000000
        /*0010*/ 	.short	0x0003
        /*0012*/ 	.short	0x0018
        /*0014*/ 	.byte	0x00, 0xf0, 0x11, 0x00


	//----- nvinfo : EIATTR_KPARAM_INFO
	.align		4
.L_15:
        /*0018*/ 	.byte	0x04, 0x17
        /*001a*/ 	.short	(.L_17 - .L_16)
.L_16:
        /*001c*/ 	.word	0x00000000
        /*0020*/ 	.short	0x0002
        /*0022*/ 	.short	0x0010
        /*0024*/ 	.byte	0x00, 0xf5, 0x21, 0x00


	//----- nvinfo : EIATTR_KPARAM_INFO
	.align		4
.L_17:
        /*0028*/ 	.byte	0x04, 0x17
        /*002a*/ 	.short	(.L_19 - .L_18)
.L_18:
        /*002c*/ 	.word	0x00000000
        /*0030*/ 	.short	0x0001
        /*0032*/ 	.short	0x0008
        /*0034*/ 	.byte	0x00, 0xf5, 0x21, 0x00


	//----- nvinfo : EIATTR_KPARAM_INFO
	.align		4
.L_19:
        /*0038*/ 	.byte	0x04, 0x17
        /*003a*/ 	.short	(.L_21 - .L_20)
.L_20:
        /*003c*/ 	.word	0x00000000
        /*0040*/ 	.short	0x0000
        /*0042*/ 	.short	0x0000
        /*0044*/ 	.byte	0x00, 0xf5, 0x21, 0x00


	//----- nvinfo : EIATTR_SPARSE_MMA_MASK
	.align		4
.L_21:
        /*0048*/ 	.byte	0x03, 0x50
        /*004a*/ 	.short	0x0000


	//----- nvinfo : EIATTR_MAXREG_COUNT
	.align		4
        /*004c*/ 	.byte	0x03, 0x1b
        /*004e*/ 	.short	0x00ff


	//----- nvinfo : EIATTR_MERCURY_ISA_VERSION
	.align		4
        /*0050*/ 	.byte	0x03, 0x5f
        /*0052*/ 	.short	0x0101


	//----- nvinfo : EIATTR_VRC_CTA_INIT_COUNT
	.align		4
        /*0054*/ 	.byte	0x02, 0x4a
	.zero		1
	.zero		1


	//----- nvinfo : EIATTR_EXIT_INSTR_OFFSETS
	.align		4
        /*0058*/ 	.byte	0x04, 0x1c
        /*005a*/ 	.short	(.L_23 - .L_22)


	//   ....[0]....
.L_22:
        /*005c*/ 	.word	0x000000c0


	//   ....[1]....
        /*0060*/ 	.word	0x00000ad0


	//----- nvinfo : EIATTR_CBANK_PARAM_SIZE
	.align		4
.L_23:
        /*0064*/ 	.byte	0x03, 0x19
        /*0066*/ 	.short	0x001c


	//----- nvinfo : EIATTR_PARAM_CBANK
	.align		4
        /*0068*/ 	.byte	0x04, 0x0a
        /*006a*/ 	.short	(.L_25 - .L_24)
	.align		4
.L_24:
        /*006c*/ 	.word	index@(.nv.constant0._Z16MatrixMulKernelBPdS_S_i)
        /*0070*/ 	.short	0x0380
        /*0072*/ 	.short	0x001c


	//----- nvinfo : EIATTR_SW_WAR
	.align		4
.L_25:
        /*0074*/ 	.byte	0x04, 0x36
        /*0076*/ 	.short	(.L_27 - .L_26)
.L_26:
        /*0078*/ 	.word	0x00000008
.L_27:


//--------------------- .nv.info._Z16MatrixMulKernelAPdS_S_i --------------------------
	.section	.nv.info._Z16MatrixMulKernelAPdS_S_i,"",@"SHT_CUDA_INFO"
	.sectionflags	@""
	.align	4


	//----- nvinfo : EIATTR_CUDA_API_VERSION
	.align		4
        /*0000*/ 	.byte	0x04, 0x37
        /*0002*/ 	.short	(.L_29 - .L_28)
.L_28:
        /*0004*/ 	.word	0x00000082


	//----- nvinfo : EIATTR_KPARAM_INFO
	.align		4
.L_29:
        /*0008*/ 	.byte	0x04, 0x17
        /*000a*/ 	.short	(.L_31 - .L_30)
.L_30:
        /*000c*/ 	.word	0x00000000
        /*0010*/ 	.short	0x0003
        /*0012*/ 	.short	0x0018
        /*0014*/ 	.byte	0x00, 0xf0, 0x11, 0x00


	//----- nvinfo : EIATTR_KPARAM_INFO
	.align		4
.L_31:
        /*0018*/ 	.byte	0x04, 0x17
        /*001a*/ 	.short	(.L_33 - .L_32)
.L_32:
        /*001c*/ 	.word	0x00000000
        /*0020*/ 	.short	0x0002
        /*0022*/ 	.short	0x0010
        /*0024*/ 	.byte	0x00, 0xf5, 0x21, 0x00


	//----- nvinfo : EIATTR_KPARAM_INFO
	.align		4
.L_33:
        /*0028*/ 	.byte	0x04, 0x17
        /*002a*/ 	.short	(.L_35 - .L_34)
.L_34:
        /*002c*/ 	.word	0x00000000
        /*0030*/ 	.short	0x0001
        /*0032*/ 	.short	0x0008
        /*0034*/ 	.byte	0x00, 0xf5, 0x21, 0x00


	//----- nvinfo : EIATTR_KPARAM_INFO
	.align		4
.L_35:
        /*0038*/ 	.byte	0x04, 0x17
        /*003a*/ 	.short	(.L_37 - .L_36)
.L_36:
        /*003c*/ 	.word	0x00000000
        /*0040*/ 	.short	0x0000
        /*0042*/ 	.short	0x0000
        /*0044*/ 	.byte	0x00, 0xf5, 0x21, 0x00


	//----- nvinfo : EIATTR_SPARSE_MMA_MASK
	.align		4
.L_37:
        /*0048*/ 	.byte	0x03, 0x50
        /*004a*/ 	.short	0x0000


	//----- nvinfo : EIATTR_MAXREG_COUNT
	.align		4
        /*004c*/ 	.byte	0x03, 0x1b
        /*004e*/ 	.short	0x00ff


	//----- nvinfo : EIATTR_MERCURY_ISA_VERSION
	.align		4
        /*0050*/ 	.byte	0x03, 0x5f
        /*0052*/ 	.short	0x0101


	//----- nvinfo : EIATTR_VRC_CTA_INIT_COUNT
	.align		4
        /*0054*/ 	.byte	0x02, 0x4a
	.zero		1
	.zero		1


	//----- nvinfo : EIATTR_EXIT_INSTR_OFFSETS
	.align		4
        /*0058*/ 	.byte	0x04, 0x1c
        /*005a*/ 	.short	(.L_39 - .L_38)


	//   ....[0]....
.L_38:
        /*005c*/ 	.word	0x000000c0


	//   ....[1]....
        /*0060*/ 	.word	0x00000ad0


	//----- nvinfo : EIATTR_CBANK_PARAM_SIZE
	.align		4
.L_39:
        /*0064*/ 	.byte	0x03, 0x19
        /*0066*/ 	.short	0x001c


	//----- nvinfo : EIATTR_PARAM_CBANK
	.align		4
        /*0068*/ 	.byte	0x04, 0x0a
        /*006a*/ 	.short	(.L_41 - .L_40)
	.align		4
.L_40:
        /*006c*/ 	.word	index@(.nv.constant0._Z16MatrixMulKernelAPdS_S_i)
        /*0070*/ 	.short	0x0380
        /*0072*/ 	.short	0x001c


	//----- nvinfo : EIATTR_SW_WAR
	.align		4
.L_41:
        /*0074*/ 	.byte	0x04, 0x36
        /*0076*/ 	.short	(.L_43 - .L_42)
.L_42:
        /*0078*/ 	.word	0x00000008
.L_43:


//--------------------- .nv.callgraph             --------------------------
	.section	.nv.callgraph,"",@"SHT_CUDA_CALLGRAPH"
	.align	4
	.sectionentsize	8
	.align		4
        /*0000*/ 	.word	0x00000000
	.align		4
        /*0004*/ 	.word	0xffffffff
	.align		4
        /*0008*/ 	.word	0x00000000
	.align		4
        /*000c*/ 	.word	0xfffffffe
	.align		4
        /*0010*/ 	.word	0x00000000
	.align		4
        /*0014*/ 	.word	0xfffffffd
	.align		4
        /*0018*/ 	.word	0x00000000
	.align		4
        /*001c*/ 	.word	0xfffffffc


//--------------------- .text._Z16MatrixMulKernelBPdS_S_i --------------------------
	.section	.text._Z16MatrixMulKernelBPdS_S_i,"ax",@progbits
	.align	128
        .global         _Z16MatrixMulKernelBPdS_S_i
        .type           _Z16MatrixMulKernelBPdS_S_i,@function
        .size           _Z16MatrixMulKernelBPdS_S_i,(.L_x_10 - _Z16MatrixMulKernelBPdS_S_i)
        .other          _Z16MatrixMulKernelBPdS_S_i,@"STO_CUDA_ENTRY STV_DEFAULT"
_Z16MatrixMulKernelBPdS_S_i:
.text._Z16MatrixMulKernelBPdS_S_i:
[----:B------:R-:W-:Y:S01]  /*0000*/  LDC R1, c[0x0][0x37c] ;  /* 0x0000df00ff017b82 */ /* 0x000fe20000000800 */
[----:B------:R-:W0:Y:S07]  /*0010*/  S2R R0, SR_TID.Y ;  /* 0x0000000000007919 */ /* 0x000e2e0000002200 */
[----:B------:R-:W0:Y:S01]  /*0020*/  S2UR UR4, SR_CTAID.Y ;  /* 0x00000000000479c3 */ /* 0x000e220000002600 */
[----:B------:R-:W1:Y:S01]  /*0030*/  LDCU UR18, c[0x0][0x398] ;  /* 0x00007300ff1277ac */ /* 0x000e620008000800 */
[----:B------:R-:W2:Y:S06]  /*0040*/  S2R R3, SR_TID.X ;  /* 0x0000000000037919 */ /* 0x000eac0000002100 */
[----:B------:R-:W0:Y:S08]  /*0050*/  LDC R21, c[0x0][0x364] ;  /* 0x0000d900ff157b82 */ /* 0x000e300000000800 */
[----:B------:R-:W2:Y:S08]  /*0060*/  S2UR UR5, SR_CTAID.X ;  /* 0x00000000000579c3 */ /* 0x000eb00000002500 */
[----:B------:R-:W2:Y:S01]  /*0070*/  LDC R2, c[0x0][0x360] ;  /* 0x0000d800ff027b82 */ /* 0x000ea20000000800 */
[----:B0-----:R-:W-:-:S02]  /*0080*/  IMAD R21, R21, UR4, R0 ;  /* 0x0000000415157c24 */ /* 0x001fc4000f8e0200 */
[----:B--2---:R-:W-:-:S05]  /*0090*/  IMAD R0, R2, UR5, R3 ;  /* 0x0000000502007c24 */ /* 0x004fca000f8e0203 */
[----:B------:R-:W-:-:S04]  /*00a0*/  VIMNMX R2, PT, PT, R21, R0, !PT ;  /* 0x0000000015027248 */ /* 0x000fc80007fe0100 */
[----:B-1----:R-:W-:-:S13]  /*00b0*/  ISETP.GE.AND P0, PT, R2, UR18, PT ;  /* 0x0000001202007c0c */ /* 0x002fda000bf06270 */
[----:B------:R-:W-:Y:S05]  /*00c0*/  @P0 EXIT ;  /* 0x000000000000094d */ /* 0x000fea0003800000 */
[----:B------:R-:W-:Y:S02]  /*00d0*/  UISETP.GE.U32.AND UP0, UPT, UR18, 0x8, UPT ;  /* 0x000000081200788c */ /* 0x000fe4000bf06070 */
[----:B------:R-:W-:Y:S01]  /*00e0*/  IMAD R21, R21, UR18, RZ ;  /* 0x0000001215157c24 */ /* 0x000fe2000f8e02ff */
[----:B------:R-:W-:Y:S01]  /*00f0*/  CS2R R12, SRZ ;  /* 0x00000000000c7805 */ /* 0x000fe2000001ff00 */
[----:B------:R-:W0:Y:S01]  /*0100*/  LDCU.64 UR16, c[0x0][0x358] ;  /* 0x00006b00ff1077ac */ /* 0x000e220008000a00 */
[----:B------:R-:W-:-:S04]  /*0110*/  UMOV UR4, URZ ;  /* 0x000000ff00047c82 */ /* 0x000fc80008000000 */
[----:B------:R-:W-:Y:S05]  /*0120*/  BRA.U !UP0, `(.L_x_0) ;  /* 0x0000000508147547 */ /* 0x000fea000b800000 */
[----:B------:R-:W1:Y:S01]  /*0130*/  LDCU.128 UR20, c[0x0][0x380] ;  /* 0x00007000ff1477ac */ /* 0x000e620008000c00 */
[----:B------:R-:W-:Y:S01]  /*0140*/  IMAD.MOV.U32 R20, RZ, RZ, R0 ;  /* 0x000000ffff147224 */ /* 0x000fe200078e0000 */
[----:B------:R-:W-:Y:S01]  /*0150*/  CS2R R12, SRZ ;  /* 0x00000000000c7805 */ /* 0x000fe2000001ff00 */
[----:B------:R-:W-:-:S04]  /*0160*/  ULOP3.LUT UR4, UR18, 0x7ffffff8, URZ, 0xc0, !UPT ;  /* 0x7ffffff812047892 */ /* 0x000fc8000f8ec0ff */
[----:B------:R-:W-:Y:S01]  /*0170*/  UIADD3 UR4, UPT, UPT, -UR4, URZ, URZ ;  /* 0x000000ff04047290 */ /* 0x000fe2000fffe1ff */
[----:B-1----:R-:W-:Y:S01]  /*0180*/  MOV R2, UR20 ;  /* 0x0000001400027c02 */ /* 0x002fe20008000f00 */
[----:B------:R-:W-:Y:S01]  /*0190*/  IMAD.U32 R3, RZ, RZ, UR21 ;  /* 0x00000015ff037e24 */ /* 0x000fe2000f8e00ff */
[----:B------:R-:W-:Y:S02]  /*01a0*/  UIMAD.WIDE UR6, UR18, 0x18, UR22 ;  /* 0x00000018120678a5 */ /* 0x000fe4000f8e0216 */
[----:B------:R-:W-:Y:S01]  /*01b0*/  UIMAD.WIDE UR8, UR18, 0x20, UR22 ;  /* 0x00000020120878a5 */ /* 0x000fe2000f8e0216 */
[----:B------:R-:W-:Y:S01]  /*01c0*/  IMAD.WIDE.U32 R2, R21, 0x8, R2 ;  /* 0x0000000815027825 */ /* 0x000fe200078e0002 */
[----:B------:R-:W-:Y:S02]  /*01d0*/  UIMAD.WIDE UR10, UR18, 0x28, UR22 ;  /* 0x00000028120a78a5 */ /* 0x000fe4000f8e0216 */
[----:B------:R-:W-:Y:S01]  /*01e0*/  UIMAD.WIDE UR12, UR18, 0x30, UR22 ;  /* 0x00000030120c78a5 */ /* 0x000fe2000f8e0216 */
[----:B------:R-:W-:Y:S01]  /*01f0*/  IADD3 R8, P0, PT, R2, 0x20, RZ ;  /* 0x0000002002087810 */ /* 0x000fe20007f1e0ff */
[----:B------:R-:W-:-:S03]  /*0200*/  UIMAD.WIDE UR14, UR18, 0x38, UR22 ;  /* 0x00000038120e78a5 */ /* 0x000fc6000f8e0216 */
[----:B------:R-:W-:-:S09]  /*0210*/  IADD3.X R9, PT, PT, RZ, R3, RZ, P0, !PT ;  /* 0x00000003ff097210 */ /* 0x000fd200007fe4ff */
.L_x_1:
[----:B------:R-:W-:Y:S01]  /*0220*/  HFMA2 R23, -RZ, RZ, 0, 4.76837158203125e-07 ;  /* 0x00000008ff177431 */ /* 0x000fe200000001ff */
[----:B------:R-:W-:Y:S01]  /*0230*/  UIMAD.WIDE UR24, UR18, 0x8, UR22 ;  /* 0x00000008121878a5 */ /* 0x000fe2000f8e0216 */
[----:B------:R-:W-:Y:S01]  /*0240*/  IMAD.MOV.U32 R2, RZ, RZ, R8 ;  /* 0x000000ffff027224 */ /* 0x000fe200078e0008 */
[----:B------:R-:W-:Y:S01]  /*0250*/  MOV R3, R9 ;  /* 0x0000000900037202 */ /* 0x000fe20000000f00 */
[----:B------:R-:W-:-:S03]  /*0260*/  UIMAD.WIDE UR20, UR18, 0x10, UR22 ;  /* 0x00000010121478a5 */ /* 0x000fc6000f8e0216 */
[----:B------:R-:W-:Y:S01]  /*0270*/  MOV R19, UR25 ;  /* 0x0000001900137c02 */ /* 0x000fe20008000f00 */
[----:B------:R-:W-:Y:S01]  /*0280*/  IMAD.U32 R18, RZ, RZ, UR24 ;  /* 0x00000018ff127e24 */ /* 0x000fe2000f8e00ff */
[----:B0-----:R-:W2:Y:S01]  /*0290*/  LDG.E.64 R24, desc[UR16][R2.64+-0x20] ;  /* 0xffffe01002187981 */ /* 0x001ea2000c1e1b00 */
[C---:B------:R-:W-:Y:S01]  /*02a0*/  IMAD.WIDE R22, R20.reuse, R23, UR22 ;  /* 0x0000001614167e25 */ /* 0x040fe2000f8e0217 */
[----:B------:R-:W-:Y:S02]  /*02b0*/  MOV R16, UR20 ;  /* 0x0000001400107c02 */ /* 0x000fe40008000f00 */
[----:B------:R-:W3:Y:S01]  /*02c0*/  LDG.E.64 R10, desc[UR16][R2.64+-0x18] ;  /* 0xffffe810020a7981 */ /* 0x000ee2000c1e1b00 */
[----:B------:R-:W-:-:S03]  /*02d0*/  IMAD.WIDE R18, R20, 0x8, R18 ;  /* 0x0000000814127825 */ /* 0x000fc600078e0212 */
[----:B------:R-:W2:Y:S01]  /*02e0*/  LDG.E.64 R22, desc[UR16][R22.64] ;  /* 0x0000001016167981 */ /* 0x000ea2000c1e1b00 */
[----:B------:R-:W-:-:S03]  /*02f0*/  IMAD.U32 R17, RZ, RZ, UR21 ;  /* 0x00000015ff117e24 */ /* 0x000fc6000f8e00ff */
[----:B------:R-:W3:Y:S01]  /*0300*/  LDG.E.64 R18, desc[UR16][R18.64] ;  /* 0x0000001012127981 */ /* 0x000ee2000c1e1b00 */
[----:B------:R-:W-:-:S04]  /*0310*/  IMAD.WIDE R16, R20, 0x8, R16 ;  /* 0x0000000814107825 */ /* 0x000fc800078e0210 */
[----:B------:R-:W-:Y:S01]  /*0320*/  HFMA2 R9, -RZ, RZ, 0, 4.76837158203125e-07 ;  /* 0x00000008ff097431 */ /* 0x000fe200000001ff */
[----:B------:R-:W4:Y:S04]  /*0330*/  LDG.E.64 R14, desc[UR16][R2.64+-0x10] ;  /* 0xfffff010020e7981 */ /* 0x000f28000c1e1b00 */
[----:B------:R-:W4:Y:S01]  /*0340*/  LDG.E.64 R16, desc[UR16][R16.64] ;  /* 0x0000001010107981 */ /* 0x000f22000c1e1b00 */
[----:B------:R-:W-:-:S03]  /*0350*/  IMAD.WIDE R8, R20, R9, UR6 ;  /* 0x0000000614087e25 */ /* 0x000fc6000f8e0209 */
[----:B------:R-:W5:Y:S04]  /*0360*/  LDG.E.64 R6, desc[UR16][R2.64+-0x8] ;  /* 0xfffff81002067981 */ /* 0x000f68000c1e1b00 */
[----:B------:R-:W5:Y:S01]  /*0370*/  LDG.E.64 R8, desc[UR16][R8.64] ;  /* 0x0000001008087981 */ /* 0x000f62000c1e1b00 */
[----:B------:R-:W-:-:S05]  /*0380*/  MOV R5, 0x8 ;  /* 0x0000000800057802 */ /* 0x000fca0000000f00 */
[----:B------:R-:W-:-:S06]  /*0390*/  IMAD.WIDE R4, R20, R5, UR8 ;  /* 0x0000000814047e25 */ /* 0x000fcc000f8e0205 */
[----:B------:R-:W5:Y:S01]  /*03a0*/  LDG.E.64 R4, desc[UR16][R4.64] ;  /* 0x0000001004047981 */ /* 0x000f62000c1e1b00 */
[----:B--2---:R-:W-:Y:S01]  /*03b0*/  DFMA R24, R24, R22, R12 ;  /* 0x000000161818722b */ /* 0x004fe2000000000c */
[----:B------:R-:W-:Y:S02]  /*03c0*/  IMAD.MOV.U32 R23, RZ, RZ, 0x8 ;  /* 0x00000008ff177424 */ /* 0x000fe400078e00ff */
[----:B------:R-:W2:Y:S02]  /*03d0*/  LDG.E.64 R12, desc[UR16][R2.64] ;  /* 0x00000010020c7981 */ /* 0x000ea4000c1e1b00 */
[----:B------:R-:W-:-:S03]  /*03e0*/  IMAD.WIDE R22, R20, R23, UR10 ;  /* 0x0000000a14167e25 */ /* 0x000fc6000f8e0217 */
[----:B---3--:R-:W-:Y:S01]  /*03f0*/  DFMA R18, R10, R18, R24 ;  /* 0x000000120a12722b */ /* 0x008fe20000000018 */
[----:B------:R-:W-:Y:S01]  /*0400*/  MOV R25, 0x8 ;  /* 0x0000000800197802 */ /* 0x000fe20000000f00 */
[----:B------:R-:W3:Y:S04]  /*0410*/  LDG.E.64 R10, desc[UR16][R2.64+0x8] ;  /* 0x00000810020a7981 */ /* 0x000ee8000c1e1b00 */
[----:B------:R-:W3:Y:S01]  /*0420*/  LDG.E.64 R22, desc[UR16][R22.64] ;  /* 0x0000001016167981 */ /* 0x000ee2000c1e1b00 */
[C---:B------:R-:W-:Y:S01]  /*0430*/  IMAD.WIDE R24, R20.reuse, R25, UR12 ;  /* 0x0000000c14187e25 */ /* 0x040fe2000f8e0219 */
[----:B----4-:R-:W-:Y:S01]  /*0440*/  DFMA R16, R14, R16, R18 ;  /* 0x000000100e10722b */ /* 0x010fe20000000012 */
[----:B------:R-:W-:Y:S01]  /*0450*/  MOV R19, 0x8 ;  /* 0x0000000800137802 */ /* 0x000fe20000000f00 */
[----:B------:R-:W4:Y:S04]  /*0460*/  LDG.E.64 R14, desc[UR16][R2.64+0x10] ;  /* 0x00001010020e7981 */ /* 0x000f28000c1e1b00 */
[----:B------:R-:W4:Y:S01]  /*0470*/  LDG.E.64 R24, desc[UR16][R24.64] ;  /* 0x0000001018187981 */ /* 0x000f22000c1e1b00 */
[----:B------:R-:W-:Y:S01]  /*0480*/  IMAD.WIDE R18, R20, R19, UR14 ;  /* 0x0000000e14127e25 */ /* 0x000fe2000f8e0213 */
[----:B-----5:R-:W-:-:S02]  /*0490*/  DFMA R8, R6, R8, R16 ;  /* 0x000000080608722b */ /* 0x020fc40000000010 */
[----:B------:R-:W5:Y:S04]  /*04a0*/  LDG.E.64 R6, desc[UR16][R2.64+0x18] ;  /* 0x0000181002067981 */ /* 0x000f68000c1e1b00 */
[----:B------:R-:W5:Y:S01]  /*04b0*/  LDG.E.64 R18, desc[UR16][R18.64] ;  /* 0x0000001012127981 */ /* 0x000f62000c1e1b00 */
[----:B------:R-:W-:-:S04]  /*04c0*/  UIADD3 UR4, UPT, UPT, UR4, 0x8, URZ ;  /* 0x0000000804047890 */ /* 0x000fc8000fffe0ff */
[----:B------:R-:W-:Y:S01]  /*04d0*/  UISETP.NE.AND UP0, UPT, UR4, URZ, UPT ;  /* 0x000000ff0400728c */ /* 0x000fe2000bf05270 */
[----:B--2---:R-:W-:-:S08]  /*04e0*/  DFMA R4, R12, R4, R8 ;  /* 0x000000040c04722b */ /* 0x004fd00000000008 */
[----:B---3--:R-:W-:-:S08]  /*04f0*/  DFMA R4, R10, R22, R4 ;  /* 0x000000160a04722b */ /* 0x008fd00000000004 */
[----:B----4-:R-:W-:Y:S01]  /*0500*/  DFMA R4, R14, R24, R4 ;  /* 0x000000180e04722b */ /* 0x010fe20000000004 */
[----:B------:R-:W-:-:S07]  /*0510*/  IADD3 R8, P0, PT, R2, 0x40, RZ ;  /* 0x0000004002087810 */ /* 0x000fce0007f1e0ff */
[----:B-----5:R-:W-:Y:S01]  /*0520*/  DFMA R12, R6, R18, R4 ;  /* 0x00000012060c722b */ /* 0x020fe20000000004 */
[----:B------:R-:W-:Y:S01]  /*0530*/  IMAD.U32 R5, RZ, RZ, UR18 ;  /* 0x00000012ff057e24 */ /* 0x000fe2000f8e00ff */
[----:B------:R-:W-:-:S04]  /*0540*/  IADD3.X R9, PT, PT, RZ, R3, RZ, P0, !PT ;  /* 0x00000003ff097210 */ /* 0x000fc800007fe4ff */
[----:B------:R-:W-:Y:S01]  /*0550*/  LEA R20, R5, R20, 0x3 ;  /* 0x0000001405147211 */ /* 0x000fe200078e18ff */
[----:B------:R-:W-:Y:S06]  /*0560*/  BRA.U UP0, `(.L_x_1) ;  /* 0xfffffffd002c7547 */ /* 0x000fec000b83ffff */
[----:B------:R-:W-:-:S12]  /*0570*/  ULOP3.LUT UR4, UR18, 0x7ffffff8, URZ, 0xc0, !UPT ;  /* 0x7ffffff812047892 */ /* 0x000fd8000f8ec0ff */
.L_x_0:
[----:B------:R-:W-:-:S04]  /*0580*/  ULOP3.LUT UR6, UR18, 0x7, URZ, 0xc0, !UPT ;  /* 0x0000000712067892 */ /* 0x000fc8000f8ec0ff */
[----:B------:R-:W-:-:S09]  /*0590*/  UISETP.NE.AND UP0, UPT, UR6, URZ, UPT ;  /* 0x000000ff0600728c */ /* 0x000fd2000bf05270 */
[----:B------:R-:W-:Y:S05]  /*05a0*/  BRA.U !UP0, `(.L_x_2) ;  /* 0x0000000508387547 */ /* 0x000fea000b800000 */
[----:B------:R-:W-:Y:S02]  /*05b0*/  UISETP.GE.U32.AND UP0, UPT, UR6, 0x4, UPT ;  /* 0x000000040600788c */ /* 0x000fe4000bf06070 */
[----:B------:R-:W-:-:S04]  /*05c0*/  ULOP3.LUT UR5, UR18, 0x3, URZ, 0xc0, !UPT ;  /* 0x0000000312057892 */ /* 0x000fc8000f8ec0ff */
[----:B------:R-:W-:-:S03]  /*05d0*/  UISETP.NE.AND UP1, UPT, UR5, URZ, UPT ;  /* 0x000000ff0500728c */ /* 0x000fc6000bf25270 */
[----:B------:R-:W-:Y:S08]  /*05e0*/  BRA.U !UP0, `(.L_x_3) ;  /* 0x00000001087c7547 */ /* 0x000ff0000b800000 */
[----:B------:R-:W1:Y:S01]  /*05f0*/  LDC.64 R10, c[0x0][0x380] ;  /* 0x0000e000ff0a7b82 */ /* 0x000e620000000a00 */
[----:B------:R-:W2:Y:S01]  /*0600*/  LDCU.64 UR6, c[0x0][0x380] ;  /* 0x00007000ff0677ac */ /* 0x000ea20008000a00 */
[----:B------:R-:W-:Y:S01]  /*0610*/  IMAD.U32 R5, RZ, RZ, UR4 ;  /* 0x00000004ff057e24 */ /* 0x000fe2000f8e00ff */
[C---:B------:R-:W-:Y:S01]  /*0620*/  IADD3 R3, PT, PT, R21.reuse, UR4, RZ ;  /* 0x0000000415037c10 */ /* 0x040fe2000fffe0ff */
[----:B------:R-:W-:Y:S01]  /*0630*/  IMAD.U32 R23, RZ, RZ, UR18 ;  /* 0x00000012ff177e24 */ /* 0x000fe2000f8e00ff */
[----:B------:R-:W-:Y:S01]  /*0640*/  IADD3 R2, P0, PT, R21, UR4, RZ ;  /* 0x0000000415027c10 */ /* 0x000fe2000ff1e0ff */
[----:B------:R-:W-:Y:S02]  /*0650*/  IMAD R5, R5, UR18, R0 ;  /* 0x0000001205057c24 */ /* 0x000fe4000f8e0200 */
[----:B------:R-:W3:Y:S01]  /*0660*/  LDC.64 R18, c[0x0][0x388] ;  /* 0x0000e200ff127b82 */ /* 0x000ee20000000a00 */
[----:B------:R-:W-:Y:S01]  /*0670*/  MOV R25, UR18 ;  /* 0x0000001200197c02 */ /* 0x000fe20008000f00 */
[----:B-1----:R-:W-:Y:S01]  /*0680*/  IMAD.WIDE.U32 R10, R3, 0x8, R10 ;  /* 0x00000008030a7825 */ /* 0x002fe200078e000a */
[----:B------:R-:W-:-:S02]  /*0690*/  IADD3.X R3, PT, PT, RZ, RZ, RZ, P0, !PT ;  /* 0x000000ffff037210 */ /* 0x000fc400007fe4ff */
[----:B--2---:R-:W-:-:S03]  /*06a0*/  LEA R16, P0, R2, UR6, 0x3 ;  /* 0x0000000602107c11 */ /* 0x004fc6000f8018ff */
[----:B0-----:R-:W2:Y:S01]  /*06b0*/  LDG.E.64 R10, desc[UR16][R10.64] ;  /* 0x000000100a0a7981 */ /* 0x001ea2000c1e1b00 */
[----:B---3--:R-:W-:Y:S01]  /*06c0*/  IMAD.WIDE R18, R5, 0x8, R18 ;  /* 0x0000000805127825 */ /* 0x008fe200078e0212 */
[----:B------:R-:W-:-:S04]  /*06d0*/  LEA.HI.X R17, R2, UR7, R3, 0x3, P0 ;  /* 0x0000000702117c11 */ /* 0x000fc800080f1c03 */
[----:B------:R-:W2:Y:S01]  /*06e0*/  LDG.E.64 R14, desc[UR16][R18.64] ;  /* 0x00000010120e7981 */ /* 0x000ea2000c1e1b00 */
[----:B------:R-:W-:-:S03]  /*06f0*/  IMAD.WIDE R22, R23, 0x8, R18 ;  /* 0x0000000817167825 */ /* 0x000fc600078e0212 */
[----:B------:R-:W3:Y:S04]  /*0700*/  LDG.E.64 R6, desc[UR16][R16.64+0x8] ;  /* 0x0000081010067981 */ /* 0x000ee8000c1e1b00 */
[----:B------:R-:W3:Y:S01]  /*0710*/  LDG.E.64 R8, desc[UR16][R22.64] ;  /* 0x0000001016087981 */ /* 0x000ee2000c1e1b00 */
[----:B------:R-:W-:Y:S01]  /*0720*/  IMAD.WIDE R24, R25, 0x8, R22 ;  /* 0x0000000819187825 */ /* 0x000fe200078e0216 */
[----:B------:R-:W-:Y:S02]  /*0730*/  MOV R27, UR18 ;  /* 0x00000012001b7c02 */ /* 0x000fe40008000f00 */
[----:B------:R-:W4:Y:S04]  /*0740*/  LDG.E.64 R2, desc[UR16][R16.64+0x10] ;  /* 0x0000101010027981 */ /* 0x000f28000c1e1b00 */
[----:B------:R-:W4:Y:S01]  /*0750*/  LDG.E.64 R4, desc[UR16][R24.64] ;  /* 0x0000001018047981 */ /* 0x000f22000c1e1b00 */
[----:B------:R-:W-:-:S03]  /*0760*/  IMAD.WIDE R26, R27, 0x8, R24 ;  /* 0x000000081b1a7825 */ /* 0x000fc600078e0218 */
[----:B------:R-:W5:Y:S04]  /*0770*/  LDG.E.64 R18, desc[UR16][R16.64+0x18] ;  /* 0x0000181010127981 */ /* 0x000f68000c1e1b00 */
[----:B------:R-:W5:Y:S01]  /*0780*/  LDG.E.64 R26, desc[UR16][R26.64] ;  /* 0x000000101a1a7981 */ /* 0x000f62000c1e1b00 */
[----:B------:R-:W-:Y:S01]  /*0790*/  UIADD3 UR4, UPT, UPT, UR4, 0x4, URZ ;  /* 0x0000000404047890 */ /* 0x000fe2000fffe0ff */
[----:B--2---:R-:W-:-:S08]  /*07a0*/  DFMA R10, R10, R14, R12 ;  /* 0x0000000e0a0a722b */ /* 0x004fd0000000000c */
[----:B---3--:R-:W-:-:S08]  /*07b0*/  DFMA R6, R6, R8, R10 ;  /* 0x000000080606722b */ /* 0x008fd0000000000a */
[----:B----4-:R-:W-:-:S08]  /*07c0*/  DFMA R2, R2, R4, R6 ;  /* 0x000000040202722b */ /* 0x010fd00000000006 */
[----:B-----5:R-:W-:-:S11]  /*07d0*/  DFMA R12, R18, R26, R2 ;  /* 0x0000001a120c722b */ /* 0x020fd60000000002 */
.L_x_3:
[----:B------:R-:W-:Y:S05]  /*07e0*/  BRA.U !UP1, `(.L_x_2) ;  /* 0x0000000109a87547 */ /* 0x000fea000b800000 */
[----:B------:R-:W-:Y:S01]  /*07f0*/  UISETP.NE.AND UP0, UPT, UR5, 0x1, UPT ;  /* 0x000000010500788c */ /* 0x000fe2000bf05270 */
[----:B------:R-:W-:Y:S01]  /*0800*/  IMAD.U32 R9, RZ, RZ, UR4 ;  /* 0x00000004ff097e24 */ /* 0x000fe2000f8e00ff */
[----:B------:R-:W-:Y:S02]  /*0810*/  ULOP3.LUT UR5, UR18, 0x1, URZ, 0xc0, !UPT ;  /* 0x0000000112057892 */ /* 0x000fe4000f8ec0ff */
[----:B------:R-:W-:Y:S02]  /*0820*/  MOV R11, UR18 ;  /* 0x00000012000b7c02 */ /* 0x000fe40008000f00 */
[----:B------:R-:W-:Y:S01]  /*0830*/  PLOP3.LUT P1, PT, PT, PT, UP0, 0x80, 0x8 ;  /* 0x000000000008781c */ /* 0x000fe20003f2f008 */
[----:B------:R-:W-:-:S04]  /*0840*/  UISETP.NE.U32.AND UP1, UPT, UR5, 0x1, UPT ;  /* 0x000000010500788c */ /* 0x000fc8000bf25070 */
[----:B------:R-:W1:Y:S02]  /*0850*/  @UP0 LDCU.128 UR8, c[0x0][0x380] ;  /* 0x00007000ff0807ac */ /* 0x000e640008000c00 */
[----:B------:R-:W-:Y:S01]  /*0860*/  PLOP3.LUT P0, PT, PT, PT, UP1, 0x80, 0x8 ;  /* 0x000000000008781c */ /* 0x000fe20003f0f018 */
[----:B------:R-:W2:Y:S05]  /*0870*/  @UP0 LDCU.64 UR6, c[0x0][0x380] ;  /* 0x00007000ff0607ac */ /* 0x000eaa0008000a00 */
[C---:B------:R-:W-:Y:S01]  /*0880*/  @P1 IADD3 R7, PT, PT, R21.reuse, UR4, RZ ;  /* 0x0000000415071c10 */ /* 0x040fe2000fffe0ff */
[----:B------:R-:W3:Y:S01]  /*0890*/  @!UP1 LDCU.128 UR12, c[0x0][0x380] ;  /* 0x00007000ff0c97ac */ /* 0x000ee20008000c00 */
[----:B------:R-:W-:Y:S01]  /*08a0*/  @P1 IADD3 R6, P2, PT, R21, UR4, RZ ;  /* 0x0000000415061c10 */ /* 0x000fe2000ff5e0ff */
[----:B------:R-:W-:Y:S01]  /*08b0*/  @P1 IMAD R9, R9, UR18, R0 ;  /* 0x0000001209091c24 */ /* 0x000fe2000f8e0200 */
[----:B------:R-:W-:Y:S01]  /*08c0*/  @UP0 UIADD3 UR4, UPT, UPT, UR4, 0x2, URZ ;  /* 0x0000000204040890 */ /* 0x000fe2000fffe0ff */
[----:B-1----:R-:W-:Y:S01]  /*08d0*/  MOV R2, UR8 ;  /* 0x0000000800027c02 */ /* 0x002fe20008000f00 */
[----:B------:R-:W-:Y:S01]  /*08e0*/  IMAD.U32 R3, RZ, RZ, UR9 ;  /* 0x00000009ff037e24 */ /* 0x000fe2000f8e00ff */
[----:B------:R-:W-:-:S02]  /*08f0*/  MOV R4, UR10 ;  /* 0x0000000a00047c02 */ /* 0x000fc40008000f00 */
[----:B------:R-:W-:Y:S01]  /*0900*/  MOV R5, UR11 ;  /* 0x0000000b00057c02 */ /* 0x000fe20008000f00 */
[----:B------:R-:W-:-:S04]  /*0910*/  @P1 IMAD.WIDE.U32 R2, R7, 0x8, R2 ;  /* 0x0000000807021825 */ /* 0x000fc800078e0002 */
[----:B------:R-:W-:Y:S01]  /*0920*/  @P1 IMAD.WIDE R4, R9, 0x8, R4 ;  /* 0x0000000809041825 */ /* 0x000fe200078e0204 */
[----:B------:R-:W-:Y:S01]  /*0930*/  MOV R19, UR4 ;  /* 0x0000000400137c02 */ /* 0x000fe20008000f00 */
[----:B0-----:R-:W4:Y:S02]  /*0940*/  @P1 LDG.E.64 R2, desc[UR16][R2.64] ;  /* 0x0000001002021981 */ /* 0x001f24000c1e1b00 */
[----:B------:R-:W-:Y:S01]  /*0950*/  @P1 IMAD.X R7, RZ, RZ, RZ, P2 ;  /* 0x000000ffff071224 */ /* 0x000fe200010e06ff */
[----:B--2---:R-:W-:-:S04]  /*0960*/  @P1 LEA R8, P2, R6, UR6, 0x3 ;  /* 0x0000000606081c11 */ /* 0x004fc8000f8418ff */
[----:B------:R-:W-:Y:S01]  /*0970*/  @P1 LEA.HI.X R9, R6, UR7, R7, 0x3, P2 ;  /* 0x0000000706091c11 */ /* 0x000fe200090f1c07 */
[----:B------:R-:W-:Y:S02]  /*0980*/  @P1 IMAD.WIDE R6, R11, 0x8, R4 ;  /* 0x000000080b061825 */ /* 0x000fe400078e0204 */
[----:B------:R-:W4:Y:S01]  /*0990*/  @P1 LDG.E.64 R4, desc[UR16][R4.64] ;  /* 0x0000001004041981 */ /* 0x000f22000c1e1b00 */
[----:B---3--:R-:W-:Y:S01]  /*09a0*/  MOV R14, UR12 ;  /* 0x0000000c000e7c02 */ /* 0x008fe20008000f00 */
[----:B------:R-:W-:Y:S01]  /*09b0*/  IMAD.U32 R15, RZ, RZ, UR13 ;  /* 0x0000000dff0f7e24 */ /* 0x000fe2000f8e00ff */
[----:B------:R-:W-:Y:S01]  /*09c0*/  MOV R10, UR14 ;  /* 0x0000000e000a7c02 */ /* 0x000fe20008000f00 */
[----:B------:R-:W-:Y:S01]  /*09d0*/  IMAD.U32 R11, RZ, RZ, UR15 ;  /* 0x0000000fff0b7e24 */ /* 0x000fe2000f8e00ff */
[----:B------:R-:W-:Y:S01]  /*09e0*/  @!P0 IADD3 R17, PT, PT, R21, UR4, RZ ;  /* 0x0000000415118c10 */ /* 0x000fe2000fffe0ff */
[----:B------:R-:W-:Y:S01]  /*09f0*/  @!P0 IMAD R19, R19, UR18, R0 ;  /* 0x0000001213138c24 */ /* 0x000fe2000f8e0200 */
[----:B------:R-:W2:Y:S04]  /*0a00*/  @P1 LDG.E.64 R6, desc[UR16][R6.64] ;  /* 0x0000001006061981 */ /* 0x000ea8000c1e1b00 */
[----:B------:R-:W2:Y:S01]  /*0a10*/  @P1 LDG.E.64 R8, desc[UR16][R8.64+0x8] ;  /* 0x0000081008081981 */ /* 0x000ea2000c1e1b00 */
[----:B------:R-:W-:-:S04]  /*0a20*/  @!P0 IMAD.WIDE.U32 R14, R17, 0x8, R14 ;  /* 0x00000008110e8825 */ /* 0x000fc800078e000e */
[----:B------:R-:W-:Y:S02]  /*0a30*/  @!P0 IMAD.WIDE R10, R19, 0x8, R10 ;  /* 0x00000008130a8825 */ /* 0x000fe400078e020a */
[----:B------:R-:W3:Y:S04]  /*0a40*/  @!P0 LDG.E.64 R14, desc[UR16][R14.64] ;  /* 0x000000100e0e8981 */ /* 0x000ee8000c1e1b00 */
[----:B------:R-:W3:Y:S01]  /*0a50*/  @!P0 LDG.E.64 R10, desc[UR16][R10.64] ;  /* 0x000000100a0a8981 */ /* 0x000ee2000c1e1b00 */
[----:B----4-:R-:W-:-:S08]  /*0a60*/  @P1 DFMA R2, R2, R4, R12 ;  /* 0x000000040202122b */ /* 0x010fd0000000000c */
[----:B--2---:R-:W-:-:S08]  /*0a70*/  @P1 DFMA R12, R8, R6, R2 ;  /* 0x00000006080c122b */ /* 0x004fd00000000002 */
[----:B---3--:R-:W-:-:S11]  /*0a80*/  @!P0 DFMA R12, R14, R10, R12 ;  /* 0x0000000a0e0c822b */ /* 0x008fd6000000000c */
.L_x_2:
[----:B------:R-:W1:Y:S01]  /*0a90*/  LDC.64 R2, c[0x0][0x390] ;  /* 0x0000e400ff027b82 */ /* 0x000e620000000a00 */
[----:B------:R-:W-:-:S05]  /*0aa0*/  IADD3 R21, PT, PT, R0, R21, RZ ;  /* 0x0000001500157210 */ /* 0x000fca0007ffe0ff */
[----:B-1----:R-:W-:-:S05]  /*0ab0*/  IMAD.WIDE R2, R21, 0x8, R2 ;  /* 0x0000000815027825 */ /* 0x002fca00078e0202 */
[----:B0-----:R-:W-:Y:S01]  /*0ac0*/  STG.E.64 desc[UR16][R2.64], R12 ;  /* 0x0000000c02007986 */ /* 0x001fe2000c101b10 */
[----:B------:R-:W-:Y:S05]  /*0ad0*/  EXIT ;  /* 0x000000000000794d */ /* 0x000fea0003800000 */
.L_x_4:
[----:B------:R-:W-:-:S00]  /*0ae0*/  BRA `(.L_x_4) ;  /* 0xfffffffc00fc7947 */ /* 0x000fc0000383ffff */
[----:B------:R-:W-:-:S00]  /*0af0*/  NOP ;  /* 0x0000000000007918 */ /* 0x000fc00000000000 */
        /* <DEDUP_REMOVED lines=8> */
.L_x_10:


//--------------------- .text._Z16MatrixMulKernelAPdS_S_i --------------------------
	.section	.text._Z16MatrixMulKernelAPdS_S_i,"ax",@progbits
	.align	128
        .global         _Z16MatrixMulKernelAPdS_S_i
        .type           _Z16MatrixMulKernelAPdS_S_i,@function
        .size           _Z16MatrixMulKernelAPdS_S_i,(.L_x_11 - _Z16MatrixMulKernelAPdS_S_i)
        .other          _Z16MatrixMulKernelAPdS_S_i,@"STO_CUDA_ENTRY STV_DEFAULT"
_Z16MatrixMulKernelAPdS_S_i:
.text._Z16MatrixMulKernelAPdS_S_i:
        /* <DEDUP_REMOVED lines=34> */
.L_x_6:
        /* <DEDUP_REMOVED lines=54> */
.L_x_5:
        /* <DEDUP_REMOVED lines=38> */
.L_x_8:
        /* <DEDUP_REMOVED lines=43> */
.L_x_7:
[----:B------:R-:W1:Y:S01]  /*0a90*/  LDC.64 R2, c[0x0][0x390] ;  /* 0x0000e400ff027b82 */ /* 0x000e620000000a00 */
[----:B------:R-:W-:-:S05]  /*0aa0*/  IADD3 R21, PT, PT, R0, R21, RZ ;  /* 0x0000001500157210 */ /* 0x000fca0007ffe0ff */
[----:B-1----:R-:W-:-:S05]  /*0ab0*/  IMAD.WIDE R2, R21, 0x8, R2 ;  /* 0x0000000815027825 */ /* 0x002fca00078e0202 */
[----:B0-----:R-:W-:Y:S01]  /*0ac0*/  STG.E.64 desc[UR16][R2.64], R12 ;  /* 0x0000000c02007986 */ /* 0x001fe2000c101b10 */
[----:B------:R-:W-:Y:S05]  /*0ad0*/  EXIT ;  /* 0x000000000000794d */ /* 0x000fea0003800000 */
.L_x_9:
        /* <DEDUP_REMOVED lines=10> */
.L_x_11:


//--------------------- .nv.shared.reserved.0     --------------------------
	.section	.nv.shared.reserved.0,"aw",@nobits
	.weak		__nv_reservedSMEM_offset_0_alias
	.size		__nv_reservedSMEM_offset_0_alias, 0, 64
	.other		__nv_reservedSMEM_offset_0_alias,@"STO_CUDA_RESERVED_SHARED STV_DEFAULT"
__nv_reservedSMEM_offset_0_alias:
	.zero		0
	.zero		64


//--------------------- .nv.constant0._Z16MatrixMulKernelBPdS_S_i --------------------------
	.section	.nv.constant0._Z16MatrixMulKernelBPdS_S_i,"a",@progbits
	.sectionflags	@""
	.align	4
.nv.constant0._Z16MatrixMulKernelBPdS_S_i:
	.zero		924


//--------------------- .nv.constant0._Z16MatrixMulKernelAPdS_S_i --------------------------
	.section	.nv.constant0._Z16MatrixMulKernelAPdS_S_i,"a",@progbits
	.sectionflags	@""
	.align	4
.nv.constant0._Z16MatrixMulKernelAPdS_S_i:
	.zero		924


//--------------------- SYMBOLS --------------------------

	.type		.nv.reservedSmem.offset0,@object
	.size		.nv.reservedSmem.offset0,0x4
